//
// Generated by NVIDIA NVVM Compiler
//
// Compiler Build ID: CL-36424714
// Cuda compilation tools, release 13.0, V13.0.88
// Based on NVVM 20.0.0
//

.version 9.0
.target sm_100
.address_size 64

	// .globl	_Z11fill_bucketiPiS_
.extern .shared .align 16 .b8 temp[];

.visible .entry _Z11fill_bucketiPiS_(
	.param .u32 _Z11fill_bucketiPiS__param_0,
	.param .u64 .ptr .align 1 _Z11fill_bucketiPiS__param_1,
	.param .u64 .ptr .align 1 _Z11fill_bucketiPiS__param_2
)
{
	.reg .pred 	%p<2>;
	.reg .b32 	%r<17>;
	.reg .b64 	%rd<9>;

	ld.param.u32 	%r4, [_Z11fill_bucketiPiS__param_0];
	ld.param.u64 	%rd1, [_Z11fill_bucketiPiS__param_1];
	ld.param.u64 	%rd2, [_Z11fill_bucketiPiS__param_2];
	bar.sync 	0;
	mov.u32 	%r1, %tid.x;
	shl.b32 	%r5, %r1, 2;
	mov.u32 	%r6, temp;
	add.s32 	%r2, %r6, %r5;
	mov.b32 	%r7, 0;
	st.shared.u32 	[%r2], %r7;
	bar.sync 	0;
	mov.u32 	%r8, %ctaid.x;
	mov.u32 	%r9, %ntid.x;
	mad.lo.s32 	%r3, %r8, %r9, %r1;
	setp.ge.s32 	%p1, %r3, %r4;
	@%p1 bra 	$L__BB0_2;
	cvta.to.global.u64 	%rd3, %rd2;
	mul.wide.s32 	%rd4, %r3, 4;
	add.s64 	%rd5, %rd3, %rd4;
	ld.global.u32 	%r10, [%rd5];
	shl.b32 	%r11, %r10, 2;
	add.s32 	%r13, %r6, %r11;
	atom.shared.add.u32 	%r14, [%r13], 1;
$L__BB0_2:
	cvta.to.global.u64 	%rd6, %rd1;
	bar.sync 	0;
	mul.wide.u32 	%rd7, %r1, 4;
	add.s64 	%rd8, %rd6, %rd7;
	ld.shared.u32 	%r15, [%r2];
	atom.global.add.u32 	%r16, [%rd8], %r15;
	ret;

}
	// .globl	_Z11fill_offsetiPiS_
.visible .entry _Z11fill_offsetiPiS_(
	.param .u32 _Z11fill_offsetiPiS__param_0,
	.param .u64 .ptr .align 1 _Z11fill_offsetiPiS__param_1,
	.param .u64 .ptr .align 1 _Z11fill_offsetiPiS__param_2
)
{
	.reg .pred 	%p<5>;
	.reg .b32 	%r<45>;
	.reg .b64 	%rd<9>;

	ld.param.u32 	%r14, [_Z11fill_offsetiPiS__param_0];
	ld.param.u64 	%rd1, [_Z11fill_offsetiPiS__param_1];
	ld.param.u64 	%rd2, [_Z11fill_offsetiPiS__param_2];
	mov.u32 	%r1, %tid.x;
	setp.eq.s32 	%p1, %r1, 0;
	mov.b32 	%r40, 0;
	@%p1 bra 	$L__BB1_2;
	cvta.to.global.u64 	%rd3, %rd1;
	add.s32 	%r16, %r1, -1;
	mul.wide.u32 	%rd4, %r16, 4;
	add.s64 	%rd5, %rd3, %rd4;
	ld.global.u32 	%r40, [%rd5];
$L__BB1_2:
	shl.b32 	%r18, %r1, 2;
	mov.u32 	%r19, temp;
	add.s32 	%r4, %r19, %r18;
	st.shared.u32 	[%r4], %r40;
	bar.sync 	0;
	setp.lt.s32 	%p2, %r14, 2;
	mov.b32 	%r44, 0;
	@%p2 bra 	$L__BB1_8;
	mov.b32 	%r42, 0;
	mov.b32 	%r41, 1;
$L__BB1_4:
	xor.b32  	%r44, %r42, 1;
	mul.lo.s32 	%r8, %r42, %r14;
	setp.lt.s32 	%p3, %r1, %r41;
	@%p3 bra 	$L__BB1_6;
	shl.b32 	%r22, %r8, 2;
	add.s32 	%r23, %r4, %r22;
	ld.shared.u32 	%r24, [%r23];
	add.s32 	%r25, %r8, %r1;
	sub.s32 	%r26, %r25, %r41;
	shl.b32 	%r27, %r26, 2;
	add.s32 	%r29, %r19, %r27;
	ld.shared.u32 	%r30, [%r29];
	add.s32 	%r43, %r30, %r24;
	bra.uni 	$L__BB1_7;
$L__BB1_6:
	shl.b32 	%r31, %r8, 2;
	add.s32 	%r32, %r4, %r31;
	ld.shared.u32 	%r43, [%r32];
$L__BB1_7:
	mul.lo.s32 	%r33, %r44, %r14;
	shl.b32 	%r34, %r33, 2;
	add.s32 	%r35, %r4, %r34;
	st.shared.u32 	[%r35], %r43;
	bar.sync 	0;
	shl.b32 	%r41, %r41, 1;
	setp.lt.s32 	%p4, %r41, %r14;
	mov.u32 	%r42, %r44;
	@%p4 bra 	$L__BB1_4;
$L__BB1_8:
	cvta.to.global.u64 	%rd6, %rd2;
	mul.lo.s32 	%r36, %r44, %r14;
	shl.b32 	%r37, %r36, 2;
	add.s32 	%r38, %r4, %r37;
	ld.shared.u32 	%r39, [%r38];
	mul.wide.u32 	%rd7, %r1, 4;
	add.s64 	%rd8, %rd6, %rd7;
	st.global.u32 	[%rd8], %r39;
	ret;

}
	// .globl	_Z8fill_keyiPiS_S_
.visible .entry _Z8fill_keyiPiS_S_(
	.param .u32 _Z8fill_keyiPiS_S__param_0,
	.param .u64 .ptr .align 1 _Z8fill_keyiPiS_S__param_1,
	.param .u64 .ptr .align 1 _Z8fill_keyiPiS_S__param_2,
	.param .u64 .ptr .align 1 _Z8fill_keyiPiS_S__param_3
)
{
	.reg .pred 	%p<11>;
	.reg .b32 	%r<31>;
	.reg .b64 	%rd<19>;

	ld.param.u32 	%r17, [_Z8fill_keyiPiS_S__param_0];
	ld.param.u64 	%rd3, [_Z8fill_keyiPiS_S__param_1];
	ld.param.u64 	%rd4, [_Z8fill_keyiPiS_S__param_2];
	ld.param.u64 	%rd5, [_Z8fill_keyiPiS_S__param_3];
	cvta.to.global.u64 	%rd1, %rd5;
	mov.u32 	%r18, %tid.x;
	mov.u32 	%r19, %ctaid.x;
	mov.u32 	%r20, %ntid.x;
	mad.lo.s32 	%r1, %r19, %r20, %r18;
	setp.ge.s32 	%p1, %r1, %r17;
	@%p1 bra 	$L__BB2_13;
	cvta.to.global.u64 	%rd6, %rd3;
	cvta.to.global.u64 	%rd7, %rd4;
	mul.wide.s32 	%rd8, %r1, 4;
	add.s64 	%rd9, %rd6, %rd8;
	ld.global.u32 	%r2, [%rd9];
	add.s64 	%rd10, %rd7, %rd8;
	ld.global.u32 	%r3, [%rd10];
	setp.lt.s32 	%p2, %r2, 1;
	@%p2 bra 	$L__BB2_13;
	and.b32  	%r4, %r2, 7;
	setp.lt.u32 	%p3, %r2, 8;
	mov.b32 	%r29, 0;
	@%p3 bra 	$L__BB2_5;
	and.b32  	%r29, %r2, 2147483640;
	neg.s32 	%r27, %r29;
	add.s64 	%rd2, %rd1, 16;
	mov.u32 	%r26, %r3;
$L__BB2_4:
	.pragma "nounroll";
	mul.wide.s32 	%rd11, %r26, 4;
	add.s64 	%rd12, %rd2, %rd11;
	st.global.u32 	[%rd12+-16], %r1;
	st.global.u32 	[%rd12+-12], %r1;
	st.global.u32 	[%rd12+-8], %r1;
	st.global.u32 	[%rd12+-4], %r1;
	st.global.u32 	[%rd12], %r1;
	st.global.u32 	[%rd12+4], %r1;
	st.global.u32 	[%rd12+8], %r1;
	st.global.u32 	[%rd12+12], %r1;
	add.s32 	%r27, %r27, 8;
	add.s32 	%r26, %r26, 8;
	setp.ne.s32 	%p4, %r27, 0;
	@%p4 bra 	$L__BB2_4;
$L__BB2_5:
	setp.eq.s32 	%p5, %r4, 0;
	@%p5 bra 	$L__BB2_13;
	and.b32  	%r12, %r2, 3;
	setp.lt.u32 	%p6, %r4, 4;
	@%p6 bra 	$L__BB2_8;
	add.s32 	%r22, %r29, %r3;
	mul.wide.s32 	%rd13, %r22, 4;
	add.s64 	%rd14, %rd1, %rd13;
	st.global.u32 	[%rd14], %r1;
	st.global.u32 	[%rd14+4], %r1;
	st.global.u32 	[%rd14+8], %r1;
	st.global.u32 	[%rd14+12], %r1;
	add.s32 	%r29, %r29, 4;
$L__BB2_8:
	setp.eq.s32 	%p7, %r12, 0;
	@%p7 bra 	$L__BB2_13;
	setp.eq.s32 	%p8, %r12, 1;
	@%p8 bra 	$L__BB2_11;
	add.s32 	%r23, %r29, %r3;
	mul.wide.s32 	%rd15, %r23, 4;
	add.s64 	%rd16, %rd1, %rd15;
	st.global.u32 	[%rd16], %r1;
	st.global.u32 	[%rd16+4], %r1;
	add.s32 	%r29, %r29, 2;
$L__BB2_11:
	and.b32  	%r24, %r2, 1;
	setp.eq.b32 	%p9, %r24, 1;
	not.pred 	%p10, %p9;
	@%p10 bra 	$L__BB2_13;
	add.s32 	%r25, %r29, %r3;
	mul.wide.s32 	%rd17, %r25, 4;
	add.s64 	%rd18, %rd1, %rd17;
	st.global.u32 	[%rd18], %r1;
$L__BB2_13:
	ret;

}


// ===== COMPILED SASS (sm_100) =====

	.target	sm_100

	.elftype	@"ET_EXEC"


//--------------------- .note.nv.tkinfo           --------------------------
	.section	.note.nv.tkinfo,"",@"SHT_NOTE"
	.sectionflags	@"SHF_NOTE_NV_TKINFO"
	.tkinfo
        /*0018*/ 	.word	0x00000002
        /*0030*/ 	.string	""
        /*0030*/ 	.string	"ptxas"
        /*0030*/ 	.string	"Cuda compilation tools, release 13.0, V13.0.88"
        /*0030*/ 	.string	"Build cuda_13.0.r13.0/compiler.36424714_0"
        /*0030*/ 	.string	"-arch sm_100 -m 64 "



//--------------------- .note.nv.cuinfo           --------------------------
	.section	.note.nv.cuinfo,"",@"SHT_NOTE"
	.sectionflags	@"SHF_NOTE_NV_CUINFO"
        /*0018*/ 	.short	0x0002
        /*001a*/ 	.short	0x0064
        /*001c*/ 	.short	0x0082
	.zero		2


//--------------------- .nv.info                  --------------------------
	.section	.nv.info,"",@"SHT_CUDA_INFO"
	.align	4


	//----- nvinfo : EIATTR_REGCOUNT
	.align		4
        /*0000*/ 	.byte	0x04, 0x2f
        /*0002*/ 	.short	(.L_1 - .L_0)
	.align		4
.L_0:
        /*0004*/ 	.word	index@(_Z11fill_bucketiPiS_)
        /*0008*/ 	.word	0x0000000a


	//----- nvinfo : EIATTR_FRAME_SIZE
	.align		4
.L_1:
        /*000c*/ 	.byte	0x04, 0x11
        /*000e*/ 	.short	(.L_3 - .L_2)
	.align		4
.L_2:
        /*0010*/ 	.word	index@(_Z11fill_bucketiPiS_)
        /*0014*/ 	.word	0x00000000


	//----- nvinfo : EIATTR_REGCOUNT
	.align		4
.L_3:
        /*0018*/ 	.byte	0x04, 0x2f
        /*001a*/ 	.short	(.L_5 - .L_4)
	.align		4
.L_4:
        /*001c*/ 	.word	index@(_Z11fill_offsetiPiS_)
        /*0020*/ 	.word	0x0000000a


	//----- nvinfo : EIATTR_FRAME_SIZE
	.align		4
.L_5:
        /*0024*/ 	.byte	0x04, 0x11
        /*0026*/ 	.short	(.L_7 - .L_6)
	.align		4
.L_6:
        /*0028*/ 	.word	index@(_Z11fill_offsetiPiS_)
        /*002c*/ 	.word	0x00000000


	//----- nvinfo : EIATTR_REGCOUNT
	.align		4
.L_7:
        /*0030*/ 	.byte	0x04, 0x2f
        /*0032*/ 	.short	(.L_9 - .L_8)
	.align		4
.L_8:
        /*0034*/ 	.word	index@(_Z8fill_keyiPiS_S_)
        /*0038*/ 	.word	0x0000000e


	//----- nvinfo : EIATTR_FRAME_SIZE
	.align		4
.L_9:
        /*003c*/ 	.byte	0x04, 0x11
        /*003e*/ 	.short	(.L_11 - .L_10)
	.align		4
.L_10:
        /*0040*/ 	.word	index@(_Z8fill_keyiPiS_S_)
        /*0044*/ 	.word	0x00000000


	//----- nvinfo : EIATTR_MIN_STACK_SIZE
	.align		4
.L_11:
        /*0048*/ 	.byte	0x04, 0x12
        /*004a*/ 	.short	(.L_13 - .L_12)
	.align		4
.L_12:
        /*004c*/ 	.word	index@(_Z8fill_keyiPiS_S_)
        /*0050*/ 	.word	0x00000000


	//----- nvinfo : EIATTR_MIN_STACK_SIZE
	.align		4
.L_13:
        /*0054*/ 	.byte	0x04, 0x12
        /*0056*/ 	.short	(.L_15 - .L_14)
	.align		4
.L_14:
        /*0058*/ 	.word	index@(_Z11fill_offsetiPiS_)
        /*005c*/ 	.word	0x00000000


	//----- nvinfo : EIATTR_MIN_STACK_SIZE
	.align		4
.L_15:
        /*0060*/ 	.byte	0x04, 0x12
        /*0062*/ 	.short	(.L_17 - .L_16)
	.align		4
.L_16:
        /*0064*/ 	.word	index@(_Z11fill_bucketiPiS_)
        /*0068*/ 	.word	0x00000000
.L_17:


//--------------------- .nv.compat                --------------------------
	.section	.nv.compat,"",@"SHT_CUDA_COMPAT_INFO"
	.align	4
        /*0000*/ 	.byte	0x02, 0x09, 0x00, 0x00, 0x02, 0x02, 0x01, 0x00, 0x02, 0x05, 0x05, 0x00, 0x03, 0x07, 0x01, 0x01
        /*0010*/ 	.byte	0x02, 0x03, 0x00, 0x00, 0x02, 0x06, 0x01, 0x00, 0x04, 0x0b, 0x08, 0x00, 0x09, 0x00, 0x00, 0x00
        /*0020*/ 	.byte	0x00, 0x00, 0x00, 0x00


//--------------------- .nv.info._Z8fill_keyiPiS_S_ --------------------------
	.section	.nv.info._Z8fill_keyiPiS_S_,"",@"SHT_CUDA_INFO"
	.sectionflags	@""
	.align	4


	//----- nvinfo : EIATTR_CUDA_API_VERSION
	.align		4
        /*0000*/ 	.byte	0x04, 0x37
        /*0002*/ 	.short	(.L_19 - .L_18)
.L_18:
        /*0004*/ 	.word	0x00000082


	//----- nvinfo : EIATTR_KPARAM_INFO
	.align		4
.L_19:
        /*0008*/ 	.byte	0x04, 0x17
        /*000a*/ 	.short	(.L_21 - .L_20)
.L_20:
        /*000c*/ 	.word	0x00000000
        /*0010*/ 	.short	0x0003
        /*0012*/ 	.short	0x0018
        /*0014*/ 	.byte	0x00, 0xf5, 0x21, 0x00


	//----- nvinfo : EIATTR_KPARAM_INFO
	.align		4
.L_21:
        /*0018*/ 	.byte	0x04, 0x17
        /*001a*/ 	.short	(.L_23 - .L_22)
.L_22:
        /*001c*/ 	.word	0x00000000
        /*0020*/ 	.short	0x0002
        /*0022*/ 	.short	0x0010
        /*0024*/ 	.byte	0x00, 0xf5, 0x21, 0x00


	//----- nvinfo : EIATTR_KPARAM_INFO
	.align		4
.L_23:
        /*0028*/ 	.byte	0x04, 0x17
        /*002a*/ 	.short	(.L_25 - .L_24)
.L_24:
        /*002c*/ 	.word	0x00000000
        /*0030*/ 	.short	0x0001
        /*0032*/ 	.short	0x0008
        /*0034*/ 	.byte	0x00, 0xf5, 0x21, 0x00


	//----- nvinfo : EIATTR_KPARAM_INFO
	.align		4
.L_25:
        /*0038*/ 	.byte	0x04, 0x17
        /*003a*/ 	.short	(.L_27 - .L_26)
.L_26:
        /*003c*/ 	.word	0x00000000
        /*0040*/ 	.short	0x0000
        /*0042*/ 	.short	0x0000
        /*0044*/ 	.byte	0x00, 0xf0, 0x11, 0x00


	//----- nvinfo : EIATTR_SPARSE_MMA_MASK
	.align		4
.L_27:
        /*0048*/ 	.byte	0x03, 0x50
        /*004a*/ 	.short	0x0000


	//----- nvinfo : EIATTR_MAXREG_COUNT
	.align		4
        /*004c*/ 	.byte	0x03, 0x1b
        /*004e*/ 	.short	0x00ff


	//----- nvinfo : EIATTR_MERCURY_ISA_VERSION
	.align		4
        /*0050*/ 	.byte	0x03, 0x5f
        /*0052*/ 	.short	0x0101


	//----- nvinfo : EIATTR_VRC_CTA_INIT_COUNT
	.align		4
        /*0054*/ 	.byte	0x02, 0x4a
	.zero		1
	.zero		1


	//----- nvinfo : EIATTR_EXIT_INSTR_OFFSETS
	.align		4
        /*0058*/ 	.byte	0x04, 0x1c
        /*005a*/ 	.short	(.L_29 - .L_28)


	//   ....[0]....
.L_28:
        /*005c*/ 	.word	0x00000070


	//   ....[1]....
        /*0060*/ 	.word	0x000000d0


	//   ....[2]....
        /*0064*/ 	.word	0x000002b0


	//   ....[3]....
        /*0068*/ 	.word	0x00000360


	//   ....[4]....
        /*006c*/ 	.word	0x00000400


	//   ....[5]....
        /*0070*/ 	.word	0x00000460


	//----- nvinfo : EIATTR_CRS_STACK_SIZE
	.align		4
.L_29:
        /*0074*/ 	.byte	0x04, 0x1e
        /*0076*/ 	.short	(.L_31 - .L_30)
.L_30:
        /*0078*/ 	.word	0x00000000


	//----- nvinfo : EIATTR_CBANK_PARAM_SIZE
	.align		4
.L_31:
        /*007c*/ 	.byte	0x03, 0x19
        /*007e*/ 	.short	0x0020


	//----- nvinfo : EIATTR_PARAM_CBANK
	.align		4
        /*0080*/ 	.byte	0x04, 0x0a
        /*0082*/ 	.short	(.L_33 - .L_32)
	.align		4
.L_32:
        /*0084*/ 	.word	index@(.nv.constant0._Z8fill_keyiPiS_S_)
        /*0088*/ 	.short	0x0380
        /*008a*/ 	.short	0x0020


	//----- nvinfo : EIATTR_SW_WAR
	.align		4
.L_33:
        /*008c*/ 	.byte	0x04, 0x36
        /*008e*/ 	.short	(.L_35 - .L_34)
.L_34:
        /*0090*/ 	.word	0x00000008
.L_35:


//--------------------- .nv.info._Z11fill_offsetiPiS_ --------------------------
	.section	.nv.info._Z11fill_offsetiPiS_,"",@"SHT_CUDA_INFO"
	.sectionflags	@""
	.align	4


	//----- nvinfo : EIATTR_CUDA_API_VERSION
	.align		4
        /*0000*/ 	.byte	0x04, 0x37
        /*0002*/ 	.short	(.L_37 - .L_36)
.L_36:
        /*0004*/ 	.word	0x00000082


	//----- nvinfo : EIATTR_KPARAM_INFO
	.align		4
.L_37:
        /*0008*/ 	.byte	0x04, 0x17
        /*000a*/ 	.short	(.L_39 - .L_38)
.L_38:
        /*000c*/ 	.word	0x00000000
        /*0010*/ 	.short	0x0002
        /*0012*/ 	.short	0x0010
        /*0014*/ 	.byte	0x00, 0xf5, 0x21, 0x00


	//----- nvinfo : EIATTR_KPARAM_INFO
	.align		4
.L_39:
        /*0018*/ 	.byte	0x04, 0x17
        /*001a*/ 	.short	(.L_41 - .L_40)
.L_40:
        /*001c*/ 	.word	0x00000000
        /*0020*/ 	.short	0x0001
        /*0022*/ 	.short	0x0008
        /*0024*/ 	.byte	0x00, 0xf5, 0x21, 0x00


	//----- nvinfo : EIATTR_KPARAM_INFO
	.align		4
.L_41:
        /*0028*/ 	.byte	0x04, 0x17
        /*002a*/ 	.short	(.L_43 - .L_42)
.L_42:
        /*002c*/ 	.word	0x00000000
        /*0030*/ 	.short	0x0000
        /*0032*/ 	.short	0x0000
        /*0034*/ 	.byte	0x00, 0xf0, 0x11, 0x00


	//----- nvinfo : EIATTR_SPARSE_MMA_MASK
	.align		4
.L_43:
        /*0038*/ 	.byte	0x03, 0x50
        /*003a*/ 	.short	0x0000


	//----- nvinfo : EIATTR_MAXREG_COUNT
	.align		4
        /*003c*/ 	.byte	0x03, 0x1b
        /*003e*/ 	.short	0x00ff


	//----- nvinfo : EIATTR_NUM_BARRIERS
	.align		4
        /*0040*/ 	.byte	0x02, 0x4c
        /*0042*/ 	.byte	0x01
	.zero		1


	//----- nvinfo : EIATTR_MERCURY_ISA_VERSION
	.align		4
        /*0044*/ 	.byte	0x03, 0x5f
        /*0046*/ 	.short	0x0101


	//----- nvinfo : EIATTR_VRC_CTA_INIT_COUNT
	.align		4
        /*0048*/ 	.byte	0x02, 0x4a
	.zero		1
	.zero		1


	//----- nvinfo : EIATTR_EXIT_INSTR_OFFSETS
	.align		4
        /*004c*/ 	.byte	0x04, 0x1c
        /*004e*/ 	.short	(.L_45 - .L_44)


	//   ....[0]....
.L_44:
        /*0050*/ 	.word	0x000002c0


	//----- nvinfo : EIATTR_CBANK_PARAM_SIZE
	.align		4
.L_45:
        /*0054*/ 	.byte	0x03, 0x19
        /*0056*/ 	.short	0x0018


	//----- nvinfo : EIATTR_PARAM_CBANK
	.align		4
        /*0058*/ 	.byte	0x04, 0x0a
        /*005a*/ 	.short	(.L_47 - .L_46)
	.align		4
.L_46:
        /*005c*/ 	.word	index@(.nv.constant0._Z11fill_offsetiPiS_)
        /*0060*/ 	.short	0x0380
        /*0062*/ 	.short	0x0018


	//----- nvinfo : EIATTR_SW_WAR
	.align		4
.L_47:
        /*0064*/ 	.byte	0x04, 0x36
        /*0066*/ 	.short	(.L_49 - .L_48)
.L_48:
        /*0068*/ 	.word	0x00000008
.L_49:


//--------------------- .nv.info._Z11fill_bucketiPiS_ --------------------------
	.section	.nv.info._Z11fill_bucketiPiS_,"",@"SHT_CUDA_INFO"
	.sectionflags	@""
	.align	4


	//----- nvinfo : EIATTR_CUDA_API_VERSION
	.align		4
        /*0000*/ 	.byte	0x04, 0x37
        /*0002*/ 	.short	(.L_51 - .L_50)
.L_50:
        /*0004*/ 	.word	0x00000082


	//----- nvinfo : EIATTR_KPARAM_INFO
	.align		4
.L_51:
        /*0008*/ 	.byte	0x04, 0x17
        /*000a*/ 	.short	(.L_53 - .L_52)
.L_52:
        /*000c*/ 	.word	0x00000000
        /*0010*/ 	.short	0x0002
        /*0012*/ 	.short	0x0010
        /*0014*/ 	.byte	0x00, 0xf5, 0x21, 0x00


	//----- nvinfo : EIATTR_KPARAM_INFO
	.align		4
.L_53:
        /*0018*/ 	.byte	0x04, 0x17
        /*001a*/ 	.short	(.L_55 - .L_54)
.L_54:
        /*001c*/ 	.word	0x00000000
        /*0020*/ 	.short	0x0001
        /*0022*/ 	.short	0x0008
        /*0024*/ 	.byte	0x00, 0xf5, 0x21, 0x00


	//----- nvinfo : EIATTR_KPARAM_INFO
	.align		4
.L_55:
        /*0028*/ 	.byte	0x04, 0x17
        /*002a*/ 	.short	(.L_57 - .L_56)
.L_56:
        /*002c*/ 	.word	0x00000000
        /*0030*/ 	.short	0x0000
        /*0032*/ 	.short	0x0000
        /*0034*/ 	.byte	0x00, 0xf0, 0x11, 0x00


	//----- nvinfo : EIATTR_SPARSE_MMA_MASK
	.align		4
.L_57:
        /*0038*/ 	.byte	0x03, 0x50
        /*003a*/ 	.short	0x0000


	//----- nvinfo : EIATTR_MAXREG_COUNT
	.align		4
        /*003c*/ 	.byte	0x03, 0x1b
        /*003e*/ 	.short	0x00ff


	//----- nvinfo : EIATTR_NUM_BARRIERS
	.align		4
        /*0040*/ 	.byte	0x02, 0x4c
        /*0042*/ 	.byte	0x01
	.zero		1


	//----- nvinfo : EIATTR_MERCURY_ISA_VERSION
	.align		4
        /*0044*/ 	.byte	0x03, 0x5f
        /*0046*/ 	.short	0x0101


	//----- nvinfo : EIATTR_VRC_CTA_INIT_COUNT
	.align		4
        /*0048*/ 	.byte	0x02, 0x4a
	.zero		1
	.zero		1


	//----- nvinfo : EIATTR_EXIT_INSTR_OFFSETS
	.align		4
        /*004c*/ 	.byte	0x04, 0x1c
        /*004e*/ 	.short	(.L_59 - .L_58)


	//   ....[0]....
.L_58:
        /*0050*/ 	.word	0x000001c0


	//----- nvinfo : EIATTR_CRS_STACK_SIZE
	.align		4
.L_59:
        /*0054*/ 	.byte	0x04, 0x1e
        /*0056*/ 	.short	(.L_61 - .L_60)
.L_60:
        /*0058*/ 	.word	0x00000000


	//----- nvinfo : EIATTR_CBANK_PARAM_SIZE
	.align		4
.L_61:
        /*005c*/ 	.byte	0x03, 0x19
        /*005e*/ 	.short	0x0018


	//----- nvinfo : EIATTR_PARAM_CBANK
	.align		4
        /*0060*/ 	.byte	0x04, 0x0a
        /*0062*/ 	.short	(.L_63 - .L_62)
	.align		4
.L_62:
        /*0064*/ 	.word	index@(.nv.constant0._Z11fill_bucketiPiS_)
        /*0068*/ 	.short	0x0380
        /*006a*/ 	.short	0x0018


	//----- nvinfo : EIATTR_SW_WAR
	.align		4
.L_63:
        /*006c*/ 	.byte	0x04, 0x36
        /*006e*/ 	.short	(.L_65 - .L_64)
.L_64:
        /*0070*/ 	.word	0x00000008
.L_65:


//--------------------- .nv.callgraph             --------------------------
	.section	.nv.callgraph,"",@"SHT_CUDA_CALLGRAPH"
	.align	4
	.sectionentsize	8
	.align		4
        /*0000*/ 	.word	0x00000000
	.align		4
        /*0004*/ 	.word	0xffffffff
	.align		4
        /*0008*/ 	.word	0x00000000
	.align		4
        /*000c*/ 	.word	0xfffffffe
	.align		4
        /*0010*/ 	.word	0x00000000
	.align		4
        /*0014*/ 	.word	0xfffffffd
	.align		4
        /*0018*/ 	.word	0x00000000
	.align		4
        /*001c*/ 	.word	0xfffffffc


//--------------------- .text._Z8fill_keyiPiS_S_  --------------------------
	.section	.text._Z8fill_keyiPiS_S_,"ax",@progbits
	.align	128
        .global         _Z8fill_keyiPiS_S_
        .type           _Z8fill_keyiPiS_S_,@function
        .size           _Z8fill_keyiPiS_S_,(.L_x_10 - _Z8fill_keyiPiS_S_)
        .other          _Z8fill_keyiPiS_S_,@"STO_CUDA_ENTRY STV_DEFAULT"
_Z8fill_keyiPiS_S_:
.text._Z8fill_keyiPiS_S_:
[----:B------:R-:W-:Y:S01]  /*0000*/  LDC R1, c[0x0][0x37c] ;  /* 0x0000df00ff017b82 */ /* 0x000fe20000000800 */
[----:B------:R-:W0:Y:S07]  /*0010*/  S2R R0, SR_TID.X ;  /* 0x0000000000007919 */ /* 0x000e2e0000002100 */
[----:B------:R-:W0:Y:S01]  /*0020*/  S2UR UR4, SR_CTAID.X ;  /* 0x00000000000479c3 */ /* 0x000e220000002500 */
[----:B------:R-:W1:Y:S07]  /*0030*/  LDCU UR5, c[0x0][0x380] ;  /* 0x00007000ff0577ac */ /* 0x000e6e0008000800 */
[----:B------:R-:W0:Y:S02]  /*0040*/  LDC R3, c[0x0][0x360] ;  /* 0x0000d800ff037b82 */ /* 0x000e240000000800 */
[----:B0-----:R-:W-:-:S05]  /*0050*/  IMAD R0, R3, UR4, R0 ;  /* 0x0000000403007c24 */ /* 0x001fca000f8e0200 */
[----:B-1----:R-:W-:-:S13]  /*0060*/  ISETP.GE.AND P0, PT, R0, UR5, PT ;  /* 0x0000000500007c0c */ /* 0x002fda000bf06270 */
[----:B------:R-:W-:Y:S05]  /*0070*/  @P0 EXIT ;  /* 0x000000000000094d */ /* 0x000fea0003800000 */
[----:B------:R-:W0:Y:S01]  /*0080*/  LDC.64 R2, c[0x0][0x388] ;  /* 0x0000e200ff027b82 */ /* 0x000e220000000a00 */
[----:B------:R-:W1:Y:S01]  /*0090*/  LDCU.64 UR4, c[0x0][0x358] ;  /* 0x00006b00ff0477ac */ /* 0x000e620008000a00 */
[----:B0-----:R-:W-:-:S05]  /*00a0*/  IMAD.WIDE R2, R0, 0x4, R2 ;  /* 0x0000000400027825 */ /* 0x001fca00078e0202 */
[----:B-1----:R-:W2:Y:S02]  /*00b0*/  LDG.E R6, desc[UR4][R2.64] ;  /* 0x0000000402067981 */ /* 0x002ea4000c1e1900 */
[----:B--2---:R-:W-:-:S13]  /*00c0*/  ISETP.GE.AND P0, PT, R6, 0x1, PT ;  /* 0x000000010600780c */ /* 0x004fda0003f06270 */
[----:B------:R-:W-:Y:S05]  /*00d0*/  @!P0 EXIT ;  /* 0x000000000000894d */ /* 0x000fea0003800000 */
[----:B------:R-:W0:Y:S02]  /*00e0*/  LDC.64 R2, c[0x0][0x390] ;  /* 0x0000e400ff027b82 */ /* 0x000e240000000a00 */
[----:B0-----:R-:W-:-:S05]  /*00f0*/  IMAD.WIDE R2, R0, 0x4, R2 ;  /* 0x0000000400027825 */ /* 0x001fca00078e0202 */
[----:B------:R0:W5:Y:S01]  /*0100*/  LDG.E R7, desc[UR4][R2.64] ;  /* 0x0000000402077981 */ /* 0x000162000c1e1900 */
[C---:B------:R-:W-:Y:S01]  /*0110*/  ISETP.GE.U32.AND P1, PT, R6.reuse, 0x8, PT ;  /* 0x000000080600780c */ /* 0x040fe20003f26070 */
[----:B------:R-:W-:Y:S01]  /*0120*/  BSSY.RECONVERGENT B0, `(.L_x_0) ;  /* 0x0000018000007945 */ /* 0x000fe20003800200 */
[----:B------:R-:W-:Y:S01]  /*0130*/  LOP3.LUT R8, R6, 0x7, RZ, 0xc0, !PT ;  /* 0x0000000706087812 */ /* 0x000fe200078ec0ff */
[----:B------:R-:W-:-:S03]  /*0140*/  IMAD.MOV.U32 R10, RZ, RZ, RZ ;  /* 0x000000ffff0a7224 */ /* 0x000fc600078e00ff */
[----:B------:R-:W-:-:S07]  /*0150*/  ISETP.NE.AND P0, PT, R8, RZ, PT ;  /* 0x000000ff0800720c */ /* 0x000fce0003f05270 */
[----:B0-----:R-:W-:Y:S06]  /*0160*/  @!P1 BRA `(.L_x_1) ;  /* 0x00000000004c9947 */ /* 0x001fec0003800000 */
[----:B------:R-:W0:Y:S01]  /*0170*/  LDC.64 R4, c[0x0][0x398] ;  /* 0x0000e600ff047b82 */ /* 0x000e220000000a00 */
[----:B------:R-:W-:Y:S01]  /*0180*/  LOP3.LUT R10, R6, 0x7ffffff8, RZ, 0xc0, !PT ;  /* 0x7ffffff8060a7812 */ /* 0x000fe200078ec0ff */
[----:B-----5:R-:W-:-:S04]  /*0190*/  IMAD.MOV.U32 R11, RZ, RZ, R7 ;  /* 0x000000ffff0b7224 */ /* 0x020fc800078e0007 */
[----:B------:R-:W-:Y:S01]  /*01a0*/  IMAD.MOV R9, RZ, RZ, -R10 ;  /* 0x000000ffff097224 */ /* 0x000fe200078e0a0a */
[----:B0-----:R-:W-:-:S04]  /*01b0*/  IADD3 R4, P1, PT, R4, 0x10, RZ ;  /* 0x0000001004047810 */ /* 0x001fc80007f3e0ff */
[----:B------:R-:W-:-:S09]  /*01c0*/  IADD3.X R5, PT, PT, RZ, R5, RZ, P1, !PT ;  /* 0x00000005ff057210 */ /* 0x000fd20000ffe4ff */
.L_x_2:
[----:B0-----:R-:W-:-:S04]  /*01d0*/  IMAD.WIDE R2, R11, 0x4, R4 ;  /* 0x000000040b027825 */ /* 0x001fc800078e0204 */
[----:B------:R-:W-:Y:S01]  /*01e0*/  VIADD R9, R9, 0x8 ;  /* 0x0000000809097836 */ /* 0x000fe20000000000 */
[----:B------:R0:W-:Y:S01]  /*01f0*/  STG.E desc[UR4][R2.64+-0x10], R0 ;  /* 0xfffff00002007986 */ /* 0x0001e2000c101904 */
[----:B------:R-:W-:-:S03]  /*0200*/  VIADD R11, R11, 0x8 ;  /* 0x000000080b0b7836 */ /* 0x000fc60000000000 */
[----:B------:R0:W-:Y:S01]  /*0210*/  STG.E desc[UR4][R2.64+-0xc], R0 ;  /* 0xfffff40002007986 */ /* 0x0001e2000c101904 */
[----:B------:R-:W-:-:S03]  /*0220*/  ISETP.NE.AND P1, PT, R9, RZ, PT ;  /* 0x000000ff0900720c */ /* 0x000fc60003f25270 */
[----:B------:R0:W-:Y:S04]  /*0230*/  STG.E desc[UR4][R2.64+-0x8], R0 ;  /* 0xfffff80002007986 */ /* 0x0001e8000c101904 */
[----:B------:R0:W-:Y:S04]  /*0240*/  STG.E desc[UR4][R2.64+-0x4], R0 ;  /* 0xfffffc0002007986 */ /* 0x0001e8000c101904 */
[----:B------:R0:W-:Y:S04]  /*0250*/  STG.E desc[UR4][R2.64], R0 ;  /* 0x0000000002007986 */ /* 0x0001e8000c101904 */
[----:B------:R0:W-:Y:S04]  /*0260*/  STG.E desc[UR4][R2.64+0x4], R0 ;  /* 0x0000040002007986 */ /* 0x0001e8000c101904 */
[----:B------:R0:W-:Y:S04]  /*0270*/  STG.E desc[UR4][R2.64+0x8], R0 ;  /* 0x0000080002007986 */ /* 0x0001e8000c101904 */
[----:B------:R0:W-:Y:S01]  /*0280*/  STG.E desc[UR4][R2.64+0xc], R0 ;  /* 0x00000c0002007986 */ /* 0x0001e2000c101904 */
[----:B------:R-:W-:Y:S05]  /*0290*/  @P1 BRA `(.L_x_2) ;  /* 0xfffffffc00cc1947 */ /* 0x000fea000383ffff */
.L_x_1:
[----:B------:R-:W-:Y:S05]  /*02a0*/  BSYNC.RECONVERGENT B0 ;  /* 0x0000000000007941 */ /* 0x000fea0003800200 */
.L_x_0:
[----:B------:R-:W-:Y:S05]  /*02b0*/  @!P0 EXIT ;  /* 0x000000000000894d */ /* 0x000fea0003800000 */
[----:B------:R-:W-:Y:S02]  /*02c0*/  ISETP.GE.U32.AND P0, PT, R8, 0x4, PT ;  /* 0x000000040800780c */ /* 0x000fe40003f06070 */
[----:B------:R-:W-:-:S04]  /*02d0*/  LOP3.LUT R4, R6, 0x3, RZ, 0xc0, !PT ;  /* 0x0000000306047812 */ /* 0x000fc800078ec0ff */
[----:B------:R-:W-:-:S07]  /*02e0*/  ISETP.NE.AND P1, PT, R4, RZ, PT ;  /* 0x000000ff0400720c */ /* 0x000fce0003f25270 */
[----:B0-----:R-:W0:Y:S01]  /*02f0*/  @P0 LDC.64 R2, c[0x0][0x398] ;  /* 0x0000e600ff020b82 */ /* 0x001e220000000a00 */
[----:B-----5:R-:W-:-:S05]  /*0300*/  @P0 IADD3 R5, PT, PT, R7, R10, RZ ;  /* 0x0000000a07050210 */ /* 0x020fca0007ffe0ff */
[----:B0-----:R-:W-:-:S05]  /*0310*/  @P0 IMAD.WIDE R2, R5, 0x4, R2 ;  /* 0x0000000405020825 */ /* 0x001fca00078e0202 */
[----:B------:R0:W-:Y:S04]  /*0320*/  @P0 STG.E desc[UR4][R2.64], R0 ;  /* 0x0000000002000986 */ /* 0x0001e8000c101904 */
[----:B------:R0:W-:Y:S04]  /*0330*/  @P0 STG.E desc[UR4][R2.64+0x4], R0 ;  /* 0x0000040002000986 */ /* 0x0001e8000c101904 */
[----:B------:R0:W-:Y:S04]  /*0340*/  @P0 STG.E desc[UR4][R2.64+0x8], R0 ;  /* 0x0000080002000986 */ /* 0x0001e8000c101904 */
[----:B------:R0:W-:Y:S01]  /*0350*/  @P0 STG.E desc[UR4][R2.64+0xc], R0 ;  /* 0x00000c0002000986 */ /* 0x0001e2000c101904 */
[----:B------:R-:W-:Y:S05]  /*0360*/  @!P1 EXIT ;  /* 0x000000000000994d */ /* 0x000fea0003800000 */
[----:B------:R-:W-:Y:S01]  /*0370*/  ISETP.NE.AND P1, PT, R4, 0x1, PT ;  /* 0x000000010400780c */ /* 0x000fe20003f25270 */
[----:B------:R-:W-:Y:S01]  /*0380*/  @P0 VIADD R10, R10, 0x4 ;  /* 0x000000040a0a0836 */ /* 0x000fe20000000000 */
[----:B------:R-:W-:-:S04]  /*0390*/  LOP3.LUT R6, R6, 0x1, RZ, 0xc0, !PT ;  /* 0x0000000106067812 */ /* 0x000fc800078ec0ff */
[----:B------:R-:W-:-:S07]  /*03a0*/  ISETP.NE.U32.AND P0, PT, R6, 0x1, PT ;  /* 0x000000010600780c */ /* 0x000fce0003f05070 */
[----:B0-----:R-:W0:Y:S01]  /*03b0*/  @P1 LDC.64 R2, c[0x0][0x398] ;  /* 0x0000e600ff021b82 */ /* 0x001e220000000a00 */
[----:B------:R-:W-:-:S04]  /*03c0*/  @P1 IMAD.IADD R5, R7, 0x1, R10 ;  /* 0x0000000107051824 */ /* 0x000fc800078e020a */
[----:B0-----:R-:W-:-:S05]  /*03d0*/  @P1 IMAD.WIDE R2, R5, 0x4, R2 ;  /* 0x0000000405021825 */ /* 0x001fca00078e0202 */
[----:B------:R0:W-:Y:S04]  /*03e0*/  @P1 STG.E desc[UR4][R2.64], R0 ;  /* 0x0000000002001986 */ /* 0x0001e8000c101904 */
[----:B------:R0:W-:Y:S01]  /*03f0*/  @P1 STG.E desc[UR4][R2.64+0x4], R0 ;  /* 0x0000040002001986 */ /* 0x0001e2000c101904 */
[----:B------:R-:W-:Y:S05]  /*0400*/  @P0 EXIT ;  /* 0x000000000000094d */ /* 0x000fea0003800000 */
[----:B0-----:R-:W0:Y:S01]  /*0410*/  LDC.64 R2, c[0x0][0x398] ;  /* 0x0000e600ff027b82 */ /* 0x001e220000000a00 */
[----:B------:R-:W-:-:S05]  /*0420*/  @P1 IADD3 R10, PT, PT, R10, 0x2, RZ ;  /* 0x000000020a0a1810 */ /* 0x000fca0007ffe0ff */
[----:B------:R-:W-:-:S04]  /*0430*/  IMAD.IADD R7, R7, 0x1, R10 ;  /* 0x0000000107077824 */ /* 0x000fc800078e020a */
[----:B0-----:R-:W-:-:S05]  /*0440*/  IMAD.WIDE R2, R7, 0x4, R2 ;  /* 0x0000000407027825 */ /* 0x001fca00078e0202 */
[----:B------:R-:W-:Y:S01]  /*0450*/  STG.E desc[UR4][R2.64], R0 ;  /* 0x0000000002007986 */ /* 0x000fe2000c101904 */
[----:B------:R-:W-:Y:S05]  /*0460*/  EXIT ;  /* 0x000000000000794d */ /* 0x000fea0003800000 */
.L_x_3:
[----:B------:R-:W-:-:S00]  /*0470*/  BRA `(.L_x_3) ;  /* 0xfffffffc00fc7947 */ /* 0x000fc0000383ffff */
[----:B------:R-:W-:-:S00]  /*0480*/  NOP ;  /* 0x0000000000007918 */ /* 0x000fc00000000000 */
[----:B------:R-:W-:-:S00]  /*0490*/  NOP ;  /* 0x0000000000007918 */ /* 0x000fc00000000000 */
[----:B------:R-:W-:-:S00]  /*04a0*/  NOP ;  /* 0x0000000000007918 */ /* 0x000fc00000000000 */
[----:B------:R-:W-:-:S00]  /*04b0*/  NOP ;  /* 0x0000000000007918 */ /* 0x000fc00000000000 */
[----:B------:R-:W-:-:S00]  /*04c0*/  NOP ;  /* 0x0000000000007918 */ /* 0x000fc00000000000 */
[----:B------:R-:W-:-:S00]  /*04d0*/  NOP ;  /* 0x0000000000007918 */ /* 0x000fc00000000000 */
[----:B------:R-:W-:-:S00]  /*04e0*/  NOP ;  /* 0x0000000000007918 */ /* 0x000fc00000000000 */
[----:B------:R-:W-:-:S00]  /*04f0*/  NOP ;  /* 0x0000000000007918 */ /* 0x000fc00000000000 */
.L_x_10:


//--------------------- .text._Z11fill_offsetiPiS_ --------------------------
	.section	.text._Z11fill_offsetiPiS_,"ax",@progbits
	.align	128
        .global         _Z11fill_offsetiPiS_
        .type           _Z11fill_offsetiPiS_,@function
        .size           _Z11fill_offsetiPiS_,(.L_x_11 - _Z11fill_offsetiPiS_)
        .other          _Z11fill_offsetiPiS_,@"STO_CUDA_ENTRY STV_DEFAULT"
_Z11fill_offsetiPiS_:
.text._Z11fill_offsetiPiS_:
[----:B------:R-:W-:Y:S01]  /*0000*/  LDC R1, c[0x0][0x37c] ;  /* 0x0000df00ff017b82 */ /* 0x000fe20000000800 */
[----:B------:R-:W0:Y:S01]  /*0010*/  S2R R7, SR_TID.X ;  /* 0x0000000000077919 */ /* 0x000e220000002100 */
[----:B------:R-:W1:Y:S01]  /*0020*/  LDCU.64 UR8, c[0x0][0x358] ;  /* 0x00006b00ff0877ac */ /* 0x000e620008000a00 */
[----:B------:R-:W-:-:S05]  /*0030*/  IMAD.MOV.U32 R0, RZ, RZ, RZ ;  /* 0x000000ffff007224 */ /* 0x000fca00078e00ff */
[----:B------:R-:W2:Y:S01]  /*0040*/  S2UR UR5, SR_CgaCtaId ;  /* 0x00000000000579c3 */ /* 0x000ea20000008800 */
[----:B------:R-:W3:Y:S01]  /*0050*/  LDCU UR6, c[0x0][0x380] ;  /* 0x00007000ff0677ac */ /* 0x000ee20008000800 */
[----:B0-----:R-:W-:-:S13]  /*0060*/  ISETP.NE.AND P0, PT, R7, RZ, PT ;  /* 0x000000ff0700720c */ /* 0x001fda0003f05270 */
[----:B------:R-:W0:Y:S01]  /*0070*/  @P0 LDC.64 R2, c[0x0][0x388] ;  /* 0x0000e200ff020b82 */ /* 0x000e220000000a00 */
[----:B------:R-:W-:-:S04]  /*0080*/  @P0 VIADD R5, R7, 0xffffffff ;  /* 0xffffffff07050836 */ /* 0x000fc80000000000 */
[----:B0-----:R-:W-:-:S05]  /*0090*/  @P0 IMAD.WIDE.U32 R2, R5, 0x4, R2 ;  /* 0x0000000405020825 */ /* 0x001fca00078e0002 */
[----:B-1----:R-:W4:Y:S01]  /*00a0*/  @P0 LDG.E R0, desc[UR8][R2.64] ;  /* 0x0000000802000981 */ /* 0x002f22000c1e1900 */
[----:B------:R-:W-:Y:S01]  /*00b0*/  UMOV UR4, 0x400 ;  /* 0x0000040000047882 */ /* 0x000fe20000000000 */
[----:B---3--:R-:W-:Y:S01]  /*00c0*/  UISETP.GE.AND UP0, UPT, UR6, 0x2, UPT ;  /* 0x000000020600788c */ /* 0x008fe2000bf06270 */
[----:B------:R-:W-:Y:S01]  /*00d0*/  HFMA2 R4, -RZ, RZ, 0, 0 ;  /* 0x00000000ff047431 */ /* 0x000fe200000001ff */
[----:B--2---:R-:W-:-:S06]  /*00e0*/  ULEA UR4, UR5, UR4, 0x18 ;  /* 0x0000000405047291 */ /* 0x004fcc000f8ec0ff */
[----:B------:R-:W-:-:S05]  /*00f0*/  LEA R5, R7, UR4, 0x2 ;  /* 0x0000000407057c11 */ /* 0x000fca000f8e10ff */
[----:B----4-:R0:W-:Y:S01]  /*0100*/  STS [R5], R0 ;  /* 0x0000000005007388 */ /* 0x0101e20000000800 */
[----:B------:R-:W-:Y:S06]  /*0110*/  BAR.SYNC.DEFER_BLOCKING 0x0 ;  /* 0x0000000000007b1d */ /* 0x000fec0000010000 */
[----:B------:R-:W-:Y:S05]  /*0120*/  BRA.U !UP0, `(.L_x_4) ;  /* 0x00000001084c7547 */ /* 0x000fea000b800000 */
[----:B------:R-:W-:Y:S01]  /*0130*/  IMAD.MOV.U32 R4, RZ, RZ, RZ ;  /* 0x000000ffff047224 */ /* 0x000fe200078e00ff */
[----:B------:R-:W1:Y:S01]  /*0140*/  LDCU UR6, c[0x0][0x380] ;  /* 0x00007000ff0677ac */ /* 0x000e620008000800 */
[----:B------:R-:W-:-:S05]  /*0150*/  UMOV UR5, 0x1 ;  /* 0x0000000100057882 */ /* 0x000fca0000000000 */
.L_x_5:
[----:B------:R-:W-:Y:S01]  /*0160*/  ISETP.GE.AND P0, PT, R7, UR5, PT ;  /* 0x0000000507007c0c */ /* 0x000fe2000bf06270 */
[C---:B01----:R-:W-:Y:S01]  /*0170*/  IMAD R0, R4.reuse, UR6, RZ ;  /* 0x0000000604007c24 */ /* 0x043fe2000f8e02ff */
[----:B------:R-:W-:-:S05]  /*0180*/  LOP3.LUT R4, R4, 0x1, RZ, 0x3c, !PT ;  /* 0x0000000104047812 */ /* 0x000fca00078e3cff */
[----:B--2---:R-:W-:-:S04]  /*0190*/  IMAD R6, R4, UR6, RZ ;  /* 0x0000000604067c24 */ /* 0x004fc8000f8e02ff */
[----:B------:R-:W-:Y:S02]  /*01a0*/  IMAD R6, R6, 0x4, R5 ;  /* 0x0000000406067824 */ /* 0x000fe400078e0205 */
[C---:B------:R-:W-:Y:S01]  /*01b0*/  @P0 IADD3 R2, PT, PT, R0.reuse, -UR5, R7 ;  /* 0x8000000500020c10 */ /* 0x040fe2000fffe007 */
[----:B------:R-:W-:Y:S01]  /*01c0*/  USHF.L.U32 UR5, UR5, 0x1, URZ ;  /* 0x0000000105057899 */ /* 0x000fe200080006ff */
[----:B------:R-:W-:Y:S02]  /*01d0*/  LEA R0, R0, R5, 0x2 ;  /* 0x0000000500007211 */ /* 0x000fe400078e10ff */
[----:B------:R-:W-:Y:S01]  /*01e0*/  @P0 LEA R2, R2, UR4, 0x2 ;  /* 0x0000000402020c11 */ /* 0x000fe2000f8e10ff */
[----:B------:R-:W-:Y:S02]  /*01f0*/  UISETP.GE.AND UP0, UPT, UR5, UR6, UPT ;  /* 0x000000060500728c */ /* 0x000fe4000bf06270 */
[----:B------:R-:W-:Y:S04]  /*0200*/  LDS R3, [R0] ;  /* 0x0000000000037984 */ /* 0x000fe80000000800 */
[----:B------:R-:W0:Y:S02]  /*0210*/  @P0 LDS R2, [R2] ;  /* 0x0000000002020984 */ /* 0x000e240000000800 */
[----:B0-----:R-:W-:-:S05]  /*0220*/  @P0 IADD3 R3, PT, PT, R3, R2, RZ ;  /* 0x0000000203030210 */ /* 0x001fca0007ffe0ff */
[----:B------:R2:W-:Y:S01]  /*0230*/  STS [R6], R3 ;  /* 0x0000000306007388 */ /* 0x0005e20000000800 */
[----:B------:R-:W-:Y:S06]  /*0240*/  BAR.SYNC.DEFER_BLOCKING 0x0 ;  /* 0x0000000000007b1d */ /* 0x000fec0000010000 */
[----:B------:R-:W-:Y:S05]  /*0250*/  BRA.U !UP0, `(.L_x_5) ;  /* 0xfffffffd08c07547 */ /* 0x000fea000b83ffff */
.L_x_4:
[----:B------:R-:W-:Y:S01]  /*0260*/  IMAD R4, R4, UR6, RZ ;  /* 0x0000000604047c24 */ /* 0x000fe2000f8e02ff */
[----:B--2---:R-:W1:Y:S04]  /*0270*/  LDC.64 R2, c[0x0][0x390] ;  /* 0x0000e400ff027b82 */ /* 0x004e680000000a00 */
[----:B------:R-:W-:-:S05]  /*0280*/  LEA R4, R4, R5, 0x2 ;  /* 0x0000000504047211 */ /* 0x000fca00078e10ff */
[----:B0-----:R-:W0:Y:S01]  /*0290*/  LDS R5, [R4] ;  /* 0x0000000004057984 */ /* 0x001e220000000800 */
[----:B-1----:R-:W-:-:S05]  /*02a0*/  IMAD.WIDE.U32 R2, R7, 0x4, R2 ;  /* 0x0000000407027825 */ /* 0x002fca00078e0002 */
[----:B0-----:R-:W-:Y:S01]  /*02b0*/  STG.E desc[UR8][R2.64], R5 ;  /* 0x0000000502007986 */ /* 0x001fe2000c101908 */
[----:B------:R-:W-:Y:S05]  /*02c0*/  EXIT ;  /* 0x000000000000794d */ /* 0x000fea0003800000 */
.L_x_6:
        /* <DEDUP_REMOVED lines=11> */
.L_x_11:


//--------------------- .text._Z11fill_bucketiPiS_ --------------------------
	.section	.text._Z11fill_bucketiPiS_,"ax",@progbits
	.align	128
        .global         _Z11fill_bucketiPiS_
        .type           _Z11fill_bucketiPiS_,@function
        .size           _Z11fill_bucketiPiS_,(.L_x_12 - _Z11fill_bucketiPiS_)
        .other          _Z11fill_bucketiPiS_,@"STO_CUDA_ENTRY STV_DEFAULT"
_Z11fill_bucketiPiS_:
.text._Z11fill_bucketiPiS_:
[----:B------:R-:W-:Y:S01]  /*0000*/  LDC R1, c[0x0][0x37c] ;  /* 0x0000df00ff017b82 */ /* 0x000fe20000000800 */
[----:B------:R-:W0:Y:S07]  /*0010*/  S2R R7, SR_TID.X ;  /* 0x0000000000077919 */ /* 0x000e2e0000002100 */
[----:B------:R-:W0:Y:S01]  /*0020*/  S2UR UR6, SR_CTAID.X ;  /* 0x00000000000679c3 */ /* 0x000e220000002500 */
[----:B------:R-:W1:Y:S01]  /*0030*/  LDCU UR7, c[0x0][0x380] ;  /* 0x00007000ff0777ac */ /* 0x000e620008000800 */
[----:B------:R-:W-:Y:S01]  /*0040*/  BSSY.RECONVERGENT B0, `(.L_x_7) ;  /* 0x0000012000007945 */ /* 0x000fe20003800200 */
[----:B------:R-:W-:-:S05]  /*0050*/  UMOV UR4, 0x400 ;  /* 0x0000040000047882 */ /* 0x000fca0000000000 */
[----:B------:R-:W0:Y:S08]  /*0060*/  LDC R0, c[0x0][0x360] ;  /* 0x0000d800ff007b82 */ /* 0x000e300000000800 */
[----:B------:R-:W2:Y:S01]  /*0070*/  S2UR UR5, SR_CgaCtaId ;  /* 0x00000000000579c3 */ /* 0x000ea20000008800 */
[----:B0-----:R-:W-:-:S07]  /*0080*/  IMAD R5, R0, UR6, R7 ;  /* 0x0000000600057c24 */ /* 0x001fce000f8e0207 */
[----:B------:R-:W-:Y:S01]  /*0090*/  BAR.SYNC.DEFER_BLOCKING 0x0 ;  /* 0x0000000000007b1d */ /* 0x000fe20000010000 */
[----:B-1----:R-:W-:-:S05]  /*00a0*/  ISETP.GE.AND P0, PT, R5, UR7, PT ;  /* 0x0000000705007c0c */ /* 0x002fca000bf06270 */
[----:B------:R-:W0:Y:S01]  /*00b0*/  LDCU.64 UR6, c[0x0][0x358] ;  /* 0x00006b00ff0677ac */ /* 0x000e220008000a00 */
[----:B--2---:R-:W-:-:S06]  /*00c0*/  ULEA UR4, UR5, UR4, 0x18 ;  /* 0x0000000405047291 */ /* 0x004fcc000f8ec0ff */
[----:B------:R-:W-:-:S05]  /*00d0*/  LEA R0, R7, UR4, 0x2 ;  /* 0x0000000407007c11 */ /* 0x000fca000f8e10ff */
[----:B------:R1:W-:Y:S01]  /*00e0*/  STS [R0], RZ ;  /* 0x000000ff00007388 */ /* 0x0003e20000000800 */
[----:B------:R-:W-:Y:S06]  /*00f0*/  BAR.SYNC.DEFER_BLOCKING 0x0 ;  /* 0x0000000000007b1d */ /* 0x000fec0000010000 */
[----:B------:R-:W-:Y:S05]  /*0100*/  @P0 BRA `(.L_x_8) ;  /* 0x0000000000140947 */ /* 0x000fea0003800000 */
[----:B------:R-:W2:Y:S02]  /*0110*/  LDC.64 R2, c[0x0][0x390] ;  /* 0x0000e400ff027b82 */ /* 0x000ea40000000a00 */
[----:B--2---:R-:W-:-:S06]  /*0120*/  IMAD.WIDE R2, R5, 0x4, R2 ;  /* 0x0000000405027825 */ /* 0x004fcc00078e0202 */
[----:B0-----:R-:W2:Y:S02]  /*0130*/  LDG.E R2, desc[UR6][R2.64] ;  /* 0x0000000602027981 */ /* 0x001ea4000c1e1900 */
[----:B--2---:R-:W-:-:S05]  /*0140*/  LEA R4, R2, UR4, 0x2 ;  /* 0x0000000402047c11 */ /* 0x004fca000f8e10ff */
[----:B------:R2:W-:Y:S02]  /*0150*/  ATOMS.POPC.INC.32 RZ, [R4+URZ] ;  /* 0x0000000004ff7f8c */ /* 0x0005e4000d8000ff */
.L_x_8:
[----:B0-----:R-:W-:Y:S05]  /*0160*/  BSYNC.RECONVERGENT B0 ;  /* 0x0000000000007941 */ /* 0x001fea0003800200 */
.L_x_7:
[----:B------:R-:W-:Y:S08]  /*0170*/  BAR.SYNC.DEFER_BLOCKING 0x0 ;  /* 0x0000000000007b1d */ /* 0x000ff00000010000 */
[----:B------:R-:W0:Y:S01]  /*0180*/  LDC.64 R2, c[0x0][0x388] ;  /* 0x0000e200ff027b82 */ /* 0x000e220000000a00 */
[----:B------:R-:W3:Y:S01]  /*0190*/  LDS R5, [R0] ;  /* 0x0000000000057984 */ /* 0x000ee20000000800 */
[----:B0-----:R-:W-:-:S05]  /*01a0*/  IMAD.WIDE.U32 R2, R7, 0x4, R2 ;  /* 0x0000000407027825 */ /* 0x001fca00078e0002 */
[----:B---3--:R-:W-:Y:S01]  /*01b0*/  REDG.E.ADD.STRONG.GPU desc[UR6][R2.64], R5 ;  /* 0x000000050200798e */ /* 0x008fe2000c12e106 */
[----:B------:R-:W-:Y:S05]  /*01c0*/  EXIT ;  /* 0x000000000000794d */ /* 0x000fea0003800000 */
.L_x_9:
        /* <DEDUP_REMOVED lines=11> */
.L_x_12:


//--------------------- .nv.shared._Z8fill_keyiPiS_S_ --------------------------
	.section	.nv.shared._Z8fill_keyiPiS_S_,"aw",@nobits
	.sectionflags	@""
	.align	16
	.zero		1024


//--------------------- .nv.shared.reserved.0     --------------------------
	.section	.nv.shared.reserved.0,"aw",@nobits
	.weak		__nv_reservedSMEM_offset_0_alias
	.size		__nv_reservedSMEM_offset_0_alias, 0, 64
	.other		__nv_reservedSMEM_offset_0_alias,@"STO_CUDA_RESERVED_SHARED STV_DEFAULT"
__nv_reservedSMEM_offset_0_alias:
	.zero		0
	.zero		64


//--------------------- .nv.shared._Z11fill_offsetiPiS_ --------------------------
	.section	.nv.shared._Z11fill_offsetiPiS_,"aw",@nobits
	.sectionflags	@""
	.align	16
	.zero		1024


//--------------------- .nv.shared._Z11fill_bucketiPiS_ --------------------------
	.section	.nv.shared._Z11fill_bucketiPiS_,"aw",@nobits
	.sectionflags	@""
	.align	16
	.zero		1024


//--------------------- .nv.constant0._Z8fill_keyiPiS_S_ --------------------------
	.section	.nv.constant0._Z8fill_keyiPiS_S_,"a",@progbits
	.sectionflags	@""
	.align	4
.nv.constant0._Z8fill_keyiPiS_S_:
	.zero		928


//--------------------- .nv.constant0._Z11fill_offsetiPiS_ --------------------------
	.section	.nv.constant0._Z11fill_offsetiPiS_,"a",@progbits
	.sectionflags	@""
	.align	4
.nv.constant0._Z11fill_offsetiPiS_:
	.zero		920


//--------------------- .nv.constant0._Z11fill_bucketiPiS_ --------------------------
	.section	.nv.constant0._Z11fill_bucketiPiS_,"a",@progbits
	.sectionflags	@""
	.align	4
.nv.constant0._Z11fill_bucketiPiS_:
	.zero		920


//--------------------- SYMBOLS --------------------------

	.type		.nv.reservedSmem.offset0,@object
	.size		.nv.reservedSmem.offset0,0x4
	.type		.nv.reservedSmem.cap,@object
	.size		.nv.reservedSmem.cap,0x4
